//
// Generated by NVIDIA NVVM Compiler
//
// Compiler Build ID: CL-36424714
// Cuda compilation tools, release 13.0, V13.0.88
// Based on NVVM 20.0.0
//

.version 9.0
.target sm_100
.address_size 64

	// .globl	_Z21test_qkt_kernel_fixedPKhS0_ffP6__halfiiif

.visible .entry _Z21test_qkt_kernel_fixedPKhS0_ffP6__halfiiif(
	.param .u64 .ptr .align 1 _Z21test_qkt_kernel_fixedPKhS0_ffP6__halfiiif_param_0,
	.param .u64 .ptr .align 1 _Z21test_qkt_kernel_fixedPKhS0_ffP6__halfiiif_param_1,
	.param .f32 _Z21test_qkt_kernel_fixedPKhS0_ffP6__halfiiif_param_2,
	.param .f32 _Z21test_qkt_kernel_fixedPKhS0_ffP6__halfiiif_param_3,
	.param .u64 .ptr .align 1 _Z21test_qkt_kernel_fixedPKhS0_ffP6__halfiiif_param_4,
	.param .u32 _Z21test_qkt_kernel_fixedPKhS0_ffP6__halfiiif_param_5,
	.param .u32 _Z21test_qkt_kernel_fixedPKhS0_ffP6__halfiiif_param_6,
	.param .u32 _Z21test_qkt_kernel_fixedPKhS0_ffP6__halfiiif_param_7,
	.param .f32 _Z21test_qkt_kernel_fixedPKhS0_ffP6__halfiiif_param_8
)
{
	.reg .pred 	%p<18>;
	.reg .b16 	%rs<62>;
	.reg .b32 	%r<58>;
	.reg .b32 	%f<172>;
	.reg .b64 	%rd<25>;

	ld.param.u64 	%rd4, [_Z21test_qkt_kernel_fixedPKhS0_ffP6__halfiiif_param_0];
	ld.param.u64 	%rd5, [_Z21test_qkt_kernel_fixedPKhS0_ffP6__halfiiif_param_1];
	ld.param.f32 	%f14, [_Z21test_qkt_kernel_fixedPKhS0_ffP6__halfiiif_param_2];
	ld.param.f32 	%f15, [_Z21test_qkt_kernel_fixedPKhS0_ffP6__halfiiif_param_3];
	ld.param.u64 	%rd3, [_Z21test_qkt_kernel_fixedPKhS0_ffP6__halfiiif_param_4];
	ld.param.u32 	%r27, [_Z21test_qkt_kernel_fixedPKhS0_ffP6__halfiiif_param_5];
	ld.param.u32 	%r25, [_Z21test_qkt_kernel_fixedPKhS0_ffP6__halfiiif_param_6];
	ld.param.u32 	%r26, [_Z21test_qkt_kernel_fixedPKhS0_ffP6__halfiiif_param_7];
	ld.param.f32 	%f16, [_Z21test_qkt_kernel_fixedPKhS0_ffP6__halfiiif_param_8];
	cvta.to.global.u64 	%rd1, %rd5;
	cvta.to.global.u64 	%rd2, %rd4;
	mov.u32 	%r1, %ctaid.x;
	mov.u32 	%r2, %ctaid.y;
	mov.u32 	%r28, %tid.x;
	and.b32  	%r3, %r28, 31;
	setp.ge.s32 	%p1, %r1, %r27;
	setp.ge.s32 	%p2, %r2, %r25;
	or.pred  	%p3, %p1, %p2;
	@%p3 bra 	$L__BB0_15;
	mul.lo.s32 	%r4, %r26, %r1;
	mul.lo.s32 	%r5, %r26, %r2;
	setp.ge.s32 	%p4, %r3, %r26;
	mov.f32 	%f171, 0f00000000;
	@%p4 bra 	$L__BB0_13;
	not.b32 	%r29, %r3;
	add.s32 	%r6, %r26, %r29;
	shr.u32 	%r30, %r6, 5;
	add.s32 	%r7, %r30, 1;
	and.b32  	%r8, %r7, 7;
	setp.lt.u32 	%p5, %r6, 224;
	mov.f32 	%f171, 0f00000000;
	mov.u32 	%r57, %r3;
	@%p5 bra 	$L__BB0_5;
	and.b32  	%r31, %r7, 268435448;
	neg.s32 	%r56, %r31;
	add.s32 	%r55, %r4, %r3;
	add.s32 	%r54, %r5, %r3;
	mov.f32 	%f171, 0f00000000;
	mov.u32 	%r57, %r3;
$L__BB0_4:
	.pragma "nounroll";
	cvt.s64.s32 	%rd6, %r55;
	add.s64 	%rd7, %rd2, %rd6;
	cvt.s64.s32 	%rd8, %r54;
	add.s64 	%rd9, %rd1, %rd8;
	ld.global.nc.u8 	%rs1, [%rd7];
	cvt.u16.u8 	%rs2, %rs1;
	cvt.rn.f32.u16 	%f21, %rs2;
	mul.f32 	%f22, %f21, 0f3B808081;
	fma.rn.f32 	%f23, %f22, 0f44600000, 0fC3E00000;
	mul.f32 	%f24, %f14, %f23;
	ld.global.nc.u8 	%rs3, [%rd9];
	cvt.u16.u8 	%rs4, %rs3;
	cvt.rn.f32.u16 	%f25, %rs4;
	mul.f32 	%f26, %f25, 0f3B808081;
	fma.rn.f32 	%f27, %f26, 0f44600000, 0fC3E00000;
	mul.f32 	%f28, %f15, %f27;
	fma.rn.f32 	%f29, %f24, %f28, %f171;
	ld.global.nc.u8 	%rs5, [%rd7+32];
	cvt.u16.u8 	%rs6, %rs5;
	cvt.rn.f32.u16 	%f30, %rs6;
	mul.f32 	%f31, %f30, 0f3B808081;
	fma.rn.f32 	%f32, %f31, 0f44600000, 0fC3E00000;
	mul.f32 	%f33, %f14, %f32;
	ld.global.nc.u8 	%rs7, [%rd9+32];
	cvt.u16.u8 	%rs8, %rs7;
	cvt.rn.f32.u16 	%f34, %rs8;
	mul.f32 	%f35, %f34, 0f3B808081;
	fma.rn.f32 	%f36, %f35, 0f44600000, 0fC3E00000;
	mul.f32 	%f37, %f15, %f36;
	fma.rn.f32 	%f38, %f33, %f37, %f29;
	ld.global.nc.u8 	%rs9, [%rd7+64];
	cvt.u16.u8 	%rs10, %rs9;
	cvt.rn.f32.u16 	%f39, %rs10;
	mul.f32 	%f40, %f39, 0f3B808081;
	fma.rn.f32 	%f41, %f40, 0f44600000, 0fC3E00000;
	mul.f32 	%f42, %f14, %f41;
	ld.global.nc.u8 	%rs11, [%rd9+64];
	cvt.u16.u8 	%rs12, %rs11;
	cvt.rn.f32.u16 	%f43, %rs12;
	mul.f32 	%f44, %f43, 0f3B808081;
	fma.rn.f32 	%f45, %f44, 0f44600000, 0fC3E00000;
	mul.f32 	%f46, %f15, %f45;
	fma.rn.f32 	%f47, %f42, %f46, %f38;
	ld.global.nc.u8 	%rs13, [%rd7+96];
	cvt.u16.u8 	%rs14, %rs13;
	cvt.rn.f32.u16 	%f48, %rs14;
	mul.f32 	%f49, %f48, 0f3B808081;
	fma.rn.f32 	%f50, %f49, 0f44600000, 0fC3E00000;
	mul.f32 	%f51, %f14, %f50;
	ld.global.nc.u8 	%rs15, [%rd9+96];
	cvt.u16.u8 	%rs16, %rs15;
	cvt.rn.f32.u16 	%f52, %rs16;
	mul.f32 	%f53, %f52, 0f3B808081;
	fma.rn.f32 	%f54, %f53, 0f44600000, 0fC3E00000;
	mul.f32 	%f55, %f15, %f54;
	fma.rn.f32 	%f56, %f51, %f55, %f47;
	ld.global.nc.u8 	%rs17, [%rd7+128];
	cvt.u16.u8 	%rs18, %rs17;
	cvt.rn.f32.u16 	%f57, %rs18;
	mul.f32 	%f58, %f57, 0f3B808081;
	fma.rn.f32 	%f59, %f58, 0f44600000, 0fC3E00000;
	mul.f32 	%f60, %f14, %f59;
	ld.global.nc.u8 	%rs19, [%rd9+128];
	cvt.u16.u8 	%rs20, %rs19;
	cvt.rn.f32.u16 	%f61, %rs20;
	mul.f32 	%f62, %f61, 0f3B808081;
	fma.rn.f32 	%f63, %f62, 0f44600000, 0fC3E00000;
	mul.f32 	%f64, %f15, %f63;
	fma.rn.f32 	%f65, %f60, %f64, %f56;
	ld.global.nc.u8 	%rs21, [%rd7+160];
	cvt.u16.u8 	%rs22, %rs21;
	cvt.rn.f32.u16 	%f66, %rs22;
	mul.f32 	%f67, %f66, 0f3B808081;
	fma.rn.f32 	%f68, %f67, 0f44600000, 0fC3E00000;
	mul.f32 	%f69, %f14, %f68;
	ld.global.nc.u8 	%rs23, [%rd9+160];
	cvt.u16.u8 	%rs24, %rs23;
	cvt.rn.f32.u16 	%f70, %rs24;
	mul.f32 	%f71, %f70, 0f3B808081;
	fma.rn.f32 	%f72, %f71, 0f44600000, 0fC3E00000;
	mul.f32 	%f73, %f15, %f72;
	fma.rn.f32 	%f74, %f69, %f73, %f65;
	ld.global.nc.u8 	%rs25, [%rd7+192];
	cvt.u16.u8 	%rs26, %rs25;
	cvt.rn.f32.u16 	%f75, %rs26;
	mul.f32 	%f76, %f75, 0f3B808081;
	fma.rn.f32 	%f77, %f76, 0f44600000, 0fC3E00000;
	mul.f32 	%f78, %f14, %f77;
	ld.global.nc.u8 	%rs27, [%rd9+192];
	cvt.u16.u8 	%rs28, %rs27;
	cvt.rn.f32.u16 	%f79, %rs28;
	mul.f32 	%f80, %f79, 0f3B808081;
	fma.rn.f32 	%f81, %f80, 0f44600000, 0fC3E00000;
	mul.f32 	%f82, %f15, %f81;
	fma.rn.f32 	%f83, %f78, %f82, %f74;
	ld.global.nc.u8 	%rs29, [%rd7+224];
	cvt.u16.u8 	%rs30, %rs29;
	cvt.rn.f32.u16 	%f84, %rs30;
	mul.f32 	%f85, %f84, 0f3B808081;
	fma.rn.f32 	%f86, %f85, 0f44600000, 0fC3E00000;
	mul.f32 	%f87, %f14, %f86;
	ld.global.nc.u8 	%rs31, [%rd9+224];
	cvt.u16.u8 	%rs32, %rs31;
	cvt.rn.f32.u16 	%f88, %rs32;
	mul.f32 	%f89, %f88, 0f3B808081;
	fma.rn.f32 	%f90, %f89, 0f44600000, 0fC3E00000;
	mul.f32 	%f91, %f15, %f90;
	fma.rn.f32 	%f171, %f87, %f91, %f83;
	add.s32 	%r57, %r57, 256;
	add.s32 	%r56, %r56, 8;
	add.s32 	%r55, %r55, 256;
	add.s32 	%r54, %r54, 256;
	setp.eq.s32 	%p6, %r56, 0;
	@%p6 bra 	$L__BB0_5;
	bra.uni 	$L__BB0_4;
$L__BB0_5:
	setp.eq.s32 	%p7, %r8, 0;
	@%p7 bra 	$L__BB0_13;
	setp.lt.u32 	%p8, %r8, 4;
	@%p8 bra 	$L__BB0_8;
	add.s32 	%r32, %r57, %r4;
	cvt.s64.s32 	%rd10, %r32;
	add.s64 	%rd11, %rd2, %rd10;
	ld.global.nc.u8 	%rs33, [%rd11];
	cvt.u16.u8 	%rs34, %rs33;
	cvt.rn.f32.u16 	%f93, %rs34;
	mul.f32 	%f94, %f93, 0f3B808081;
	fma.rn.f32 	%f95, %f94, 0f44600000, 0fC3E00000;
	mul.f32 	%f96, %f14, %f95;
	add.s32 	%r33, %r57, %r5;
	cvt.s64.s32 	%rd12, %r33;
	add.s64 	%rd13, %rd1, %rd12;
	ld.global.nc.u8 	%rs35, [%rd13];
	cvt.u16.u8 	%rs36, %rs35;
	cvt.rn.f32.u16 	%f97, %rs36;
	mul.f32 	%f98, %f97, 0f3B808081;
	fma.rn.f32 	%f99, %f98, 0f44600000, 0fC3E00000;
	mul.f32 	%f100, %f15, %f99;
	fma.rn.f32 	%f101, %f96, %f100, %f171;
	ld.global.nc.u8 	%rs37, [%rd11+32];
	cvt.u16.u8 	%rs38, %rs37;
	cvt.rn.f32.u16 	%f102, %rs38;
	mul.f32 	%f103, %f102, 0f3B808081;
	fma.rn.f32 	%f104, %f103, 0f44600000, 0fC3E00000;
	mul.f32 	%f105, %f14, %f104;
	ld.global.nc.u8 	%rs39, [%rd13+32];
	cvt.u16.u8 	%rs40, %rs39;
	cvt.rn.f32.u16 	%f106, %rs40;
	mul.f32 	%f107, %f106, 0f3B808081;
	fma.rn.f32 	%f108, %f107, 0f44600000, 0fC3E00000;
	mul.f32 	%f109, %f15, %f108;
	fma.rn.f32 	%f110, %f105, %f109, %f101;
	ld.global.nc.u8 	%rs41, [%rd11+64];
	cvt.u16.u8 	%rs42, %rs41;
	cvt.rn.f32.u16 	%f111, %rs42;
	mul.f32 	%f112, %f111, 0f3B808081;
	fma.rn.f32 	%f113, %f112, 0f44600000, 0fC3E00000;
	mul.f32 	%f114, %f14, %f113;
	ld.global.nc.u8 	%rs43, [%rd13+64];
	cvt.u16.u8 	%rs44, %rs43;
	cvt.rn.f32.u16 	%f115, %rs44;
	mul.f32 	%f116, %f115, 0f3B808081;
	fma.rn.f32 	%f117, %f116, 0f44600000, 0fC3E00000;
	mul.f32 	%f118, %f15, %f117;
	fma.rn.f32 	%f119, %f114, %f118, %f110;
	ld.global.nc.u8 	%rs45, [%rd11+96];
	cvt.u16.u8 	%rs46, %rs45;
	cvt.rn.f32.u16 	%f120, %rs46;
	mul.f32 	%f121, %f120, 0f3B808081;
	fma.rn.f32 	%f122, %f121, 0f44600000, 0fC3E00000;
	mul.f32 	%f123, %f14, %f122;
	ld.global.nc.u8 	%rs47, [%rd13+96];
	cvt.u16.u8 	%rs48, %rs47;
	cvt.rn.f32.u16 	%f124, %rs48;
	mul.f32 	%f125, %f124, 0f3B808081;
	fma.rn.f32 	%f126, %f125, 0f44600000, 0fC3E00000;
	mul.f32 	%f127, %f15, %f126;
	fma.rn.f32 	%f171, %f123, %f127, %f119;
	add.s32 	%r57, %r57, 128;
$L__BB0_8:
	and.b32  	%r34, %r7, 3;
	setp.eq.s32 	%p9, %r34, 0;
	@%p9 bra 	$L__BB0_13;
	setp.eq.s32 	%p10, %r34, 1;
	@%p10 bra 	$L__BB0_11;
	add.s32 	%r35, %r57, %r4;
	cvt.s64.s32 	%rd14, %r35;
	add.s64 	%rd15, %rd2, %rd14;
	ld.global.nc.u8 	%rs49, [%rd15];
	cvt.u16.u8 	%rs50, %rs49;
	cvt.rn.f32.u16 	%f129, %rs50;
	mul.f32 	%f130, %f129, 0f3B808081;
	fma.rn.f32 	%f131, %f130, 0f44600000, 0fC3E00000;
	mul.f32 	%f132, %f14, %f131;
	add.s32 	%r36, %r57, %r5;
	cvt.s64.s32 	%rd16, %r36;
	add.s64 	%rd17, %rd1, %rd16;
	ld.global.nc.u8 	%rs51, [%rd17];
	cvt.u16.u8 	%rs52, %rs51;
	cvt.rn.f32.u16 	%f133, %rs52;
	mul.f32 	%f134, %f133, 0f3B808081;
	fma.rn.f32 	%f135, %f134, 0f44600000, 0fC3E00000;
	mul.f32 	%f136, %f15, %f135;
	fma.rn.f32 	%f137, %f132, %f136, %f171;
	ld.global.nc.u8 	%rs53, [%rd15+32];
	cvt.u16.u8 	%rs54, %rs53;
	cvt.rn.f32.u16 	%f138, %rs54;
	mul.f32 	%f139, %f138, 0f3B808081;
	fma.rn.f32 	%f140, %f139, 0f44600000, 0fC3E00000;
	mul.f32 	%f141, %f14, %f140;
	ld.global.nc.u8 	%rs55, [%rd17+32];
	cvt.u16.u8 	%rs56, %rs55;
	cvt.rn.f32.u16 	%f142, %rs56;
	mul.f32 	%f143, %f142, 0f3B808081;
	fma.rn.f32 	%f144, %f143, 0f44600000, 0fC3E00000;
	mul.f32 	%f145, %f15, %f144;
	fma.rn.f32 	%f171, %f141, %f145, %f137;
	add.s32 	%r57, %r57, 64;
$L__BB0_11:
	and.b32  	%r37, %r6, 32;
	setp.ne.s32 	%p11, %r37, 0;
	@%p11 bra 	$L__BB0_13;
	add.s32 	%r38, %r57, %r4;
	cvt.s64.s32 	%rd18, %r38;
	add.s64 	%rd19, %rd2, %rd18;
	ld.global.nc.u8 	%rs57, [%rd19];
	cvt.u16.u8 	%rs58, %rs57;
	cvt.rn.f32.u16 	%f146, %rs58;
	mul.f32 	%f147, %f146, 0f3B808081;
	fma.rn.f32 	%f148, %f147, 0f44600000, 0fC3E00000;
	mul.f32 	%f149, %f14, %f148;
	add.s32 	%r39, %r57, %r5;
	cvt.s64.s32 	%rd20, %r39;
	add.s64 	%rd21, %rd1, %rd20;
	ld.global.nc.u8 	%rs59, [%rd21];
	cvt.u16.u8 	%rs60, %rs59;
	cvt.rn.f32.u16 	%f150, %rs60;
	mul.f32 	%f151, %f150, 0f3B808081;
	fma.rn.f32 	%f152, %f151, 0f44600000, 0fC3E00000;
	mul.f32 	%f153, %f15, %f152;
	fma.rn.f32 	%f171, %f149, %f153, %f171;
$L__BB0_13:
	mov.b32 	%r40, %f171;
	shfl.sync.down.b32	%r41|%p12, %r40, 16, 31, -1;
	mov.b32 	%f154, %r41;
	add.f32 	%f155, %f171, %f154;
	mov.b32 	%r42, %f155;
	shfl.sync.down.b32	%r43|%p13, %r42, 8, 31, -1;
	mov.b32 	%f156, %r43;
	add.f32 	%f157, %f155, %f156;
	mov.b32 	%r44, %f157;
	shfl.sync.down.b32	%r45|%p14, %r44, 4, 31, -1;
	mov.b32 	%f158, %r45;
	add.f32 	%f159, %f157, %f158;
	mov.b32 	%r46, %f159;
	shfl.sync.down.b32	%r47|%p15, %r46, 2, 31, -1;
	mov.b32 	%f160, %r47;
	add.f32 	%f161, %f159, %f160;
	mov.b32 	%r48, %f161;
	shfl.sync.down.b32	%r49|%p16, %r48, 1, 31, -1;
	mov.b32 	%f162, %r49;
	add.f32 	%f13, %f161, %f162;
	setp.ne.s32 	%p17, %r3, 0;
	@%p17 bra 	$L__BB0_15;
	mul.f32 	%f163, %f16, %f13;
	// begin inline asm
	{  cvt.rn.f16.f32 %rs61, %f163;}

	// end inline asm
	mad.lo.s32 	%r50, %r25, %r1, %r2;
	cvta.to.global.u64 	%rd22, %rd3;
	mul.wide.u32 	%rd23, %r50, 2;
	add.s64 	%rd24, %rd22, %rd23;
	st.global.u16 	[%rd24], %rs61;
$L__BB0_15:
	ret;

}


// ===== COMPILED SASS (sm_100) =====

	.target	sm_100

	.elftype	@"ET_EXEC"


//--------------------- .note.nv.tkinfo           --------------------------
	.section	.note.nv.tkinfo,"",@"SHT_NOTE"
	.sectionflags	@"SHF_NOTE_NV_TKINFO"
	.tkinfo
        /*0018*/ 	.word	0x00000002
        /*0030*/ 	.string	""
        /*0030*/ 	.string	"ptxas"
        /*0030*/ 	.string	"Cuda compilation tools, release 13.0, V13.0.88"
        /*0030*/ 	.string	"Build cuda_13.0.r13.0/compiler.36424714_0"
        /*0030*/ 	.string	"-arch sm_100 -m 64 "



//--------------------- .note.nv.cuinfo           --------------------------
	.section	.note.nv.cuinfo,"",@"SHT_NOTE"
	.sectionflags	@"SHF_NOTE_NV_CUINFO"
        /*0018*/ 	.short	0x0002
        /*001a*/ 	.short	0x0064
        /*001c*/ 	.short	0x0082
	.zero		2


//--------------------- .nv.info                  --------------------------
	.section	.nv.info,"",@"SHT_CUDA_INFO"
	.align	4


	//----- nvinfo : EIATTR_REGCOUNT
	.align		4
        /*0000*/ 	.byte	0x04, 0x2f
        /*0002*/ 	.short	(.L_1 - .L_0)
	.align		4
.L_0:
        /*0004*/ 	.word	index@(_Z21test_qkt_kernel_fixedPKhS0_ffP6__halfiiif)
        /*0008*/ 	.word	0x00000020


	//----- nvinfo : EIATTR_FRAME_SIZE
	.align		4
.L_1:
        /*000c*/ 	.byte	0x04, 0x11
        /*000e*/ 	.short	(.L_3 - .L_2)
	.align		4
.L_2:
        /*0010*/ 	.word	index@(_Z21test_qkt_kernel_fixedPKhS0_ffP6__halfiiif)
        /*0014*/ 	.word	0x00000000


	//----- nvinfo : EIATTR_MIN_STACK_SIZE
	.align		4
.L_3:
        /*0018*/ 	.byte	0x04, 0x12
        /*001a*/ 	.short	(.L_5 - .L_4)
	.align		4
.L_4:
        /*001c*/ 	.word	index@(_Z21test_qkt_kernel_fixedPKhS0_ffP6__halfiiif)
        /*0020*/ 	.word	0x00000000
.L_5:


//--------------------- .nv.compat                --------------------------
	.section	.nv.compat,"",@"SHT_CUDA_COMPAT_INFO"
	.align	4
        /*0000*/ 	.byte	0x02, 0x09, 0x00, 0x00, 0x02, 0x02, 0x01, 0x00, 0x02, 0x05, 0x05, 0x00, 0x03, 0x07, 0x01, 0x01
        /*0010*/ 	.byte	0x02, 0x03, 0x00, 0x00, 0x02, 0x06, 0x01, 0x00, 0x04, 0x0b, 0x08, 0x00, 0x09, 0x00, 0x00, 0x00
        /*0020*/ 	.byte	0x00, 0x00, 0x00, 0x00


//--------------------- .nv.info._Z21test_qkt_kernel_fixedPKhS0_ffP6__halfiiif --------------------------
	.section	.nv.info._Z21test_qkt_kernel_fixedPKhS0_ffP6__halfiiif,"",@"SHT_CUDA_INFO"
	.sectionflags	@""
	.align	4


	//----- nvinfo : EIATTR_CUDA_API_VERSION
	.align		4
        /*0000*/ 	.byte	0x04, 0x37
        /*0002*/ 	.short	(.L_7 - .L_6)
.L_6:
        /*0004*/ 	.word	0x00000082


	//----- nvinfo : EIATTR_KPARAM_INFO
	.align		4
.L_7:
        /*0008*/ 	.byte	0x04, 0x17
        /*000a*/ 	.short	(.L_9 - .L_8)
.L_8:
        /*000c*/ 	.word	0x00000000
        /*0010*/ 	.short	0x0008
        /*0012*/ 	.short	0x002c
        /*0014*/ 	.byte	0x00, 0xf0, 0x11, 0x00


	//----- nvinfo : EIATTR_KPARAM_INFO
	.align		4
.L_9:
        /*0018*/ 	.byte	0x04, 0x17
        /*001a*/ 	.short	(.L_11 - .L_10)
.L_10:
        /*001c*/ 	.word	0x00000000
        /*0020*/ 	.short	0x0007
        /*0022*/ 	.short	0x0028
        /*0024*/ 	.byte	0x00, 0xf0, 0x11, 0x00


	//----- nvinfo : EIATTR_KPARAM_INFO
	.align		4
.L_11:
        /*0028*/ 	.byte	0x04, 0x17
        /*002a*/ 	.short	(.L_13 - .L_12)
.L_12:
        /*002c*/ 	.word	0x00000000
        /*0030*/ 	.short	0x0006
        /*0032*/ 	.short	0x0024
        /*0034*/ 	.byte	0x00, 0xf0, 0x11, 0x00


	//----- nvinfo : EIATTR_KPARAM_INFO
	.align		4
.L_13:
        /*0038*/ 	.byte	0x04, 0x17
        /*003a*/ 	.short	(.L_15 - .L_14)
.L_14:
        /*003c*/ 	.word	0x00000000
        /*0040*/ 	.short	0x0005
        /*0042*/ 	.short	0x0020
        /*0044*/ 	.byte	0x00, 0xf0, 0x11, 0x00


	//----- nvinfo : EIATTR_KPARAM_INFO
	.align		4
.L_15:
        /*0048*/ 	.byte	0x04, 0x17
        /*004a*/ 	.short	(.L_17 - .L_16)
.L_16:
        /*004c*/ 	.word	0x00000000
        /*0050*/ 	.short	0x0004
        /*0052*/ 	.short	0x0018
        /*0054*/ 	.byte	0x00, 0xf5, 0x21, 0x00


	//----- nvinfo : EIATTR_KPARAM_INFO
	.align		4
.L_17:
        /*0058*/ 	.byte	0x04, 0x17
        /*005a*/ 	.short	(.L_19 - .L_18)
.L_18:
        /*005c*/ 	.word	0x00000000
        /*0060*/ 	.short	0x0003
        /*0062*/ 	.short	0x0014
        /*0064*/ 	.byte	0x00, 0xf0, 0x11, 0x00


	//----- nvinfo : EIATTR_KPARAM_INFO
	.align		4
.L_19:
        /*0068*/ 	.byte	0x04, 0x17
        /*006a*/ 	.short	(.L_21 - .L_20)
.L_20:
        /*006c*/ 	.word	0x00000000
        /*0070*/ 	.short	0x0002
        /*0072*/ 	.short	0x0010
        /*0074*/ 	.byte	0x00, 0xf0, 0x11, 0x00


	//----- nvinfo : EIATTR_KPARAM_INFO
	.align		4
.L_21:
        /*0078*/ 	.byte	0x04, 0x17
        /*007a*/ 	.short	(.L_23 - .L_22)
.L_22:
        /*007c*/ 	.word	0x00000000
        /*0080*/ 	.short	0x0001
        /*0082*/ 	.short	0x0008
        /*0084*/ 	.byte	0x00, 0xf5, 0x21, 0x00


	//----- nvinfo : EIATTR_KPARAM_INFO
	.align		4
.L_23:
        /*0088*/ 	.byte	0x04, 0x17
        /*008a*/ 	.short	(.L_25 - .L_24)
.L_24:
        /*008c*/ 	.word	0x00000000
        /*0090*/ 	.short	0x0000
        /*0092*/ 	.short	0x0000
        /*0094*/ 	.byte	0x00, 0xf5, 0x21, 0x00


	//----- nvinfo : EIATTR_SPARSE_MMA_MASK
	.align		4
.L_25:
        /*0098*/ 	.byte	0x03, 0x50
        /*009a*/ 	.short	0x0000


	//----- nvinfo : EIATTR_MAXREG_COUNT
	.align		4
        /*009c*/ 	.byte	0x03, 0x1b
        /*009e*/ 	.short	0x00ff


	//----- nvinfo : EIATTR_MERCURY_ISA_VERSION
	.align		4
        /*00a0*/ 	.byte	0x03, 0x5f
        /*00a2*/ 	.short	0x0101


	//----- nvinfo : EIATTR_COOP_GROUP_MASK_REGIDS
	.align		4
        /*00a4*/ 	.byte	0x04, 0x29
        /*00a6*/ 	.short	(.L_27 - .L_26)


	//   ....[0]....
.L_26:
        /*00a8*/ 	.word	0xffffffff


	//   ....[1]....
        /*00ac*/ 	.word	0xffffffff


	//   ....[2]....
        /*00b0*/ 	.word	0xffffffff


	//   ....[3]....
        /*00b4*/ 	.word	0xffffffff


	//   ....[4]....
        /*00b8*/ 	.word	0xffffffff


	//----- nvinfo : EIATTR_COOP_GROUP_INSTR_OFFSETS
	.align		4
.L_27:
        /*00bc*/ 	.byte	0x04, 0x28
        /*00be*/ 	.short	(.L_29 - .L_28)


	//   ....[0]....
.L_28:
        /*00c0*/ 	.word	0x00001000


	//   ....[1]....
        /*00c4*/ 	.word	0x00001030


	//   ....[2]....
        /*00c8*/ 	.word	0x00001050


	//   ....[3]....
        /*00cc*/ 	.word	0x00001070


	//   ....[4]....
        /*00d0*/ 	.word	0x00001090


	//----- nvinfo : EIATTR_VRC_CTA_INIT_COUNT
	.align		4
.L_29:
        /*00d4*/ 	.byte	0x02, 0x4a
	.zero		1
	.zero		1


	//----- nvinfo : EIATTR_EXIT_INSTR_OFFSETS
	.align		4
        /*00d8*/ 	.byte	0x04, 0x1c
        /*00da*/ 	.short	(.L_31 - .L_30)


	//   ....[0]....
.L_30:
        /*00dc*/ 	.word	0x00000060


	//   ....[1]....
        /*00e0*/ 	.word	0x000010a0


	//   ....[2]....
        /*00e4*/ 	.word	0x00001140


	//----- nvinfo : EIATTR_CRS_STACK_SIZE
	.align		4
.L_31:
        /*00e8*/ 	.byte	0x04, 0x1e
        /*00ea*/ 	.short	(.L_33 - .L_32)
.L_32:
        /*00ec*/ 	.word	0x00000000


	//----- nvinfo : EIATTR_CBANK_PARAM_SIZE
	.align		4
.L_33:
        /*00f0*/ 	.byte	0x03, 0x19
        /*00f2*/ 	.short	0x0030


	//----- nvinfo : EIATTR_PARAM_CBANK
	.align		4
        /*00f4*/ 	.byte	0x04, 0x0a
        /*00f6*/ 	.short	(.L_35 - .L_34)
	.align		4
.L_34:
        /*00f8*/ 	.word	index@(.nv.constant0._Z21test_qkt_kernel_fixedPKhS0_ffP6__halfiiif)
        /*00fc*/ 	.short	0x0380
        /*00fe*/ 	.short	0x0030


	//----- nvinfo : EIATTR_SW_WAR
	.align		4
.L_35:
        /*0100*/ 	.byte	0x04, 0x36
        /*0102*/ 	.short	(.L_37 - .L_36)
.L_36:
        /*0104*/ 	.word	0x00000008
.L_37:


//--------------------- .nv.callgraph             --------------------------
	.section	.nv.callgraph,"",@"SHT_CUDA_CALLGRAPH"
	.align	4
	.sectionentsize	8
	.align		4
        /*0000*/ 	.word	0x00000000
	.align		4
        /*0004*/ 	.word	0xffffffff
	.align		4
        /*0008*/ 	.word	0x00000000
	.align		4
        /*000c*/ 	.word	0xfffffffe
	.align		4
        /*0010*/ 	.word	0x00000000
	.align		4
        /*0014*/ 	.word	0xfffffffd
	.align		4
        /*0018*/ 	.word	0x00000000
	.align		4
        /*001c*/ 	.word	0xfffffffc


//--------------------- .text._Z21test_qkt_kernel_fixedPKhS0_ffP6__halfiiif --------------------------
	.section	.text._Z21test_qkt_kernel_fixedPKhS0_ffP6__halfiiif,"ax",@progbits
	.align	128
        .global         _Z21test_qkt_kernel_fixedPKhS0_ffP6__halfiiif
        .type           _Z21test_qkt_kernel_fixedPKhS0_ffP6__halfiiif,@function
        .size           _Z21test_qkt_kernel_fixedPKhS0_ffP6__halfiiif,(.L_x_10 - _Z21test_qkt_kernel_fixedPKhS0_ffP6__halfiiif)
        .other          _Z21test_qkt_kernel_fixedPKhS0_ffP6__halfiiif,@"STO_CUDA_ENTRY STV_DEFAULT"
_Z21test_qkt_kernel_fixedPKhS0_ffP6__halfiiif:
.text._Z21test_qkt_kernel_fixedPKhS0_ffP6__halfiiif:
[----:B------:R-:W-:Y:S01]  /*0000*/  LDC R1, c[0x0][0x37c] ;  /* 0x0000df00ff017b82 */ /* 0x000fe20000000800 */
[----:B------:R-:W0:Y:S07]  /*0010*/  S2R R0, SR_CTAID.Y ;  /* 0x0000000000007919 */ /* 0x000e2e0000002600 */
[----:B------:R-:W0:Y:S08]  /*0020*/  LDC.64 R2, c[0x0][0x3a0] ;  /* 0x0000e800ff027b82 */ /* 0x000e300000000a00 */
[----:B------:R-:W1:Y:S01]  /*0030*/  S2UR UR4, SR_CTAID.X ;  /* 0x00000000000479c3 */ /* 0x000e620000002500 */
[----:B0-----:R-:W-:-:S04]  /*0040*/  ISETP.GE.AND P0, PT, R0, R3, PT ;  /* 0x000000030000720c */ /* 0x001fc80003f06270 */
[----:B-1----:R-:W-:-:S13]  /*0050*/  ISETP.LE.OR P0, PT, R2, UR4, P0 ;  /* 0x0000000402007c0c */ /* 0x002fda0008703670 */
[----:B------:R-:W-:Y:S05]  /*0060*/  @P0 EXIT ;  /* 0x000000000000094d */ /* 0x000fea0003800000 */
[----:B------:R-:W0:Y:S01]  /*0070*/  S2R R7, SR_TID.X ;  /* 0x0000000000077919 */ /* 0x000e220000002100 */
[----:B------:R-:W1:Y:S01]  /*0080*/  LDC R10, c[0x0][0x3a8] ;  /* 0x0000ea00ff0a7b82 */ /* 0x000e620000000800 */
[----:B------:R-:W2:Y:S01]  /*0090*/  LDCU.64 UR6, c[0x0][0x358] ;  /* 0x00006b00ff0677ac */ /* 0x000ea20008000a00 */
[----:B------:R-:W-:Y:S01]  /*00a0*/  BSSY.RECONVERGENT B0, `(.L_x_0) ;  /* 0x00000f5000007945 */ /* 0x000fe20003800200 */
[----:B------:R-:W-:Y:S01]  /*00b0*/  HFMA2 R21, -RZ, RZ, 0, 0 ;  /* 0x00000000ff157431 */ /* 0x000fe200000001ff */
[----:B------:R-:W3:Y:S01]  /*00c0*/  LDCU.64 UR12, c[0x0][0x390] ;  /* 0x00007200ff0c77ac */ /* 0x000ee20008000a00 */
[----:B------:R-:W4:Y:S01]  /*00d0*/  LDCU.128 UR8, c[0x0][0x380] ;  /* 0x00007000ff0877ac */ /* 0x000f220008000c00 */
[----:B0-----:R-:W-:-:S04]  /*00e0*/  LOP3.LUT R7, R7, 0x1f, RZ, 0xc0, !PT ;  /* 0x0000001f07077812 */ /* 0x001fc800078ec0ff */
[----:B-1----:R-:W-:-:S13]  /*00f0*/  ISETP.GE.AND P0, PT, R7, R10, PT ;  /* 0x0000000a0700720c */ /* 0x002fda0003f06270 */
[----:B--234-:R-:W-:Y:S05]  /*0100*/  @P0 BRA `(.L_x_1) ;  /* 0x0000000c00b80947 */ /* 0x01cfea0003800000 */
[-C--:B------:R-:W-:Y:S01]  /*0110*/  LOP3.LUT R6, RZ, R7.reuse, RZ, 0x33, !PT ;  /* 0x00000007ff067212 */ /* 0x080fe200078e33ff */
[----:B------:R-:W-:Y:S01]  /*0120*/  BSSY.RECONVERGENT B1, `(.L_x_2) ;  /* 0x0000072000017945 */ /* 0x000fe20003800200 */
[----:B------:R-:W-:Y:S02]  /*0130*/  MOV R21, RZ ;  /* 0x000000ff00157202 */ /* 0x000fe40000000f00 */
[----:B------:R-:W-:Y:S02]  /*0140*/  IADD3 R6, PT, PT, R6, R10, RZ ;  /* 0x0000000a06067210 */ /* 0x000fe40007ffe0ff */
[----:B------:R-:W-:Y:S02]  /*0150*/  MOV R11, R7 ;  /* 0x00000007000b7202 */ /* 0x000fe40000000f00 */
[C---:B------:R-:W-:Y:S02]  /*0160*/  ISETP.GE.U32.AND P1, PT, R6.reuse, 0xe0, PT ;  /* 0x000000e00600780c */ /* 0x040fe40003f26070 */
[----:B------:R-:W-:-:S04]  /*0170*/  LEA.HI R8, R6, 0x1, RZ, 0x1b ;  /* 0x0000000106087811 */ /* 0x000fc800078fd8ff */
[----:B------:R-:W-:-:S04]  /*0180*/  LOP3.LUT R28, R8, 0x7, RZ, 0xc0, !PT ;  /* 0x00000007081c7812 */ /* 0x000fc800078ec0ff */
[----:B------:R-:W-:-:S03]  /*0190*/  ISETP.NE.AND P0, PT, R28, RZ, PT ;  /* 0x000000ff1c00720c */ /* 0x000fc60003f05270 */
[----:B------:R-:W-:Y:S10]  /*01a0*/  @!P1 BRA `(.L_x_3) ;  /* 0x0000000400a49947 */ /* 0x000ff40003800000 */
[----:B------:R-:W-:Y:S01]  /*01b0*/  LOP3.LUT R13, R8, 0xffffff8, RZ, 0xc0, !PT ;  /* 0x0ffffff8080d7812 */ /* 0x000fe200078ec0ff */
[--C-:B------:R-:W-:Y:S01]  /*01c0*/  IMAD R27, R10, UR4, R7.reuse ;  /* 0x000000040a1b7c24 */ /* 0x100fe2000f8e0207 */
[----:B------:R-:W-:Y:S01]  /*01d0*/  MOV R21, RZ ;  /* 0x000000ff00157202 */ /* 0x000fe20000000f00 */
[----:B------:R-:W-:Y:S01]  /*01e0*/  IMAD R10, R0, R10, R7 ;  /* 0x0000000a000a7224 */ /* 0x000fe200078e0207 */
[----:B------:R-:W-:Y:S02]  /*01f0*/  MOV R11, R7 ;  /* 0x00000007000b7202 */ /* 0x000fe40000000f00 */
[----:B------:R-:W-:-:S07]  /*0200*/  IADD3 R13, PT, PT, -R13, RZ, RZ ;  /* 0x000000ff0d0d7210 */ /* 0x000fce0007ffe1ff */
.L_x_4:
[C---:B------:R-:W-:Y:S02]  /*0210*/  IADD3 R2, P1, PT, R27.reuse, UR8, RZ ;  /* 0x000000081b027c10 */ /* 0x040fe4000ff3e0ff */
[C---:B------:R-:W-:Y:S02]  /*0220*/  IADD3 R4, P2, PT, R10.reuse, UR10, RZ ;  /* 0x0000000a0a047c10 */ /* 0x040fe4000ff5e0ff */
[----:B------:R-:W-:Y:S02]  /*0230*/  LEA.HI.X.SX32 R3, R27, UR9, 0x1, P1 ;  /* 0x000000091b037c11 */ /* 0x000fe400088f0eff */
[----:B------:R-:W-:-:S03]  /*0240*/  LEA.HI.X.SX32 R5, R10, UR11, 0x1, P2 ;  /* 0x0000000b0a057c11 */ /* 0x000fc600090f0eff */
[----:B------:R-:W2:Y:S04]  /*0250*/  LDG.E.U8.CONSTANT R9, desc[UR6][R2.64] ;  /* 0x0000000602097981 */ /* 0x000ea8000c1e9100 */
[----:B------:R-:W3:Y:S04]  /*0260*/  LDG.E.U8.CONSTANT R22, desc[UR6][R4.64] ;  /* 0x0000000604167981 */ /* 0x000ee8000c1e9100 */
[----:B------:R-:W4:Y:S04]  /*0270*/  LDG.E.U8.CONSTANT R20, desc[UR6][R2.64+0x20] ;  /* 0x0000200602147981 */ /* 0x000f28000c1e9100 */
[----:B------:R-:W5:Y:S04]  /*0280*/  LDG.E.U8.CONSTANT R18, desc[UR6][R4.64+0x20] ;  /* 0x0000200604127981 */ /* 0x000f68000c1e9100 */
[----:B------:R-:W5:Y:S04]  /*0290*/  LDG.E.U8.CONSTANT R19, desc[UR6][R2.64+0x40] ;  /* 0x0000400602137981 */ /* 0x000f68000c1e9100 */
[----:B------:R-:W5:Y:S04]  /*02a0*/  LDG.E.U8.CONSTANT R16, desc[UR6][R4.64+0x40] ;  /* 0x0000400604107981 */ /* 0x000f68000c1e9100 */
[----:B------:R-:W5:Y:S04]  /*02b0*/  LDG.E.U8.CONSTANT R12, desc[UR6][R2.64+0x60] ;  /* 0x00006006020c7981 */ /* 0x000f68000c1e9100 */
[----:B------:R-:W5:Y:S04]  /*02c0*/  LDG.E.U8.CONSTANT R14, desc[UR6][R4.64+0x60] ;  /* 0x00006006040e7981 */ /* 0x000f68000c1e9100 */
[----:B------:R-:W5:Y:S04]  /*02d0*/  LDG.E.U8.CONSTANT R17, desc[UR6][R2.64+0x80] ;  /* 0x0000800602117981 */ /* 0x000f68000c1e9100 */
[----:B------:R-:W5:Y:S04]  /*02e0*/  LDG.E.U8.CONSTANT R25, desc[UR6][R4.64+0xc0] ;  /* 0x0000c00604197981 */ /* 0x000f68000c1e9100 */
[----:B------:R-:W5:Y:S01]  /*02f0*/  LDG.E.U8.CONSTANT R29, desc[UR6][R4.64+0xe0] ;  /* 0x0000e006041d7981 */ /* 0x000f62000c1e9100 */
[----:B--2---:R-:W-:Y:S01]  /*0300*/  I2FP.F32.U32 R15, R9 ;  /* 0x00000009000f7245 */ /* 0x004fe20000201000 */
[----:B------:R-:W-:Y:S01]  /*0310*/  HFMA2 R9, -RZ, RZ, 4.375, 0 ;  /* 0x44600000ff097431 */ /* 0x000fe200000001ff */
[----:B---3--:R-:W-:-:S03]  /*0320*/  I2FP.F32.U32 R23, R22 ;  /* 0x0000001600177245 */ /* 0x008fc60000201000 */
[----:B------:R-:W-:Y:S02]  /*0330*/  FMUL R22, R15, 0.0039215688593685626984 ;  /* 0x3b8080810f167820 */ /* 0x000fe40000400000 */
[----:B------:R-:W2:Y:S01]  /*0340*/  LDG.E.U8.CONSTANT R15, desc[UR6][R4.64+0x80] ;  /* 0x00008006040f7981 */ /* 0x000ea2000c1e9100 */
[----:B------:R-:W-:Y:S01]  /*0350*/  FMUL R24, R23, 0.0039215688593685626984 ;  /* 0x3b80808117187820 */ /* 0x000fe20000400000 */
[-C--:B------:R-:W-:Y:S02]  /*0360*/  FFMA R22, R22, R9.reuse, -448 ;  /* 0xc3e0000016167423 */ /* 0x080fe40000000009 */
[----:B------:R-:W3:Y:S01]  /*0370*/  LDG.E.U8.CONSTANT R23, desc[UR6][R4.64+0xa0] ;  /* 0x0000a00604177981 */ /* 0x000ee2000c1e9100 */
[----:B------:R-:W-:Y:S01]  /*0380*/  FFMA R24, R24, R9, -448 ;  /* 0xc3e0000018187423 */ /* 0x000fe20000000009 */
[----:B------:R-:W-:-:S03]  /*0390*/  FMUL R22, R22, UR12 ;  /* 0x0000000c16167c20 */ /* 0x000fc60008400000 */
[----:B------:R-:W-:-:S04]  /*03a0*/  FMUL R24, R24, UR13 ;  /* 0x0000000d18187c20 */ /* 0x000fc80008400000 */
[----:B------:R-:W-:Y:S02]  /*03b0*/  FFMA R26, R22, R24, R21 ;  /* 0x00000018161a7223 */ /* 0x000fe40000000015 */
[----:B------:R-:W3:Y:S04]  /*03c0*/  LDG.E.U8.CONSTANT R22, desc[UR6][R2.64+0xa0] ;  /* 0x0000a00602167981 */ /* 0x000ee8000c1e9100 */
[----:B------:R-:W3:Y:S04]  /*03d0*/  LDG.E.U8.CONSTANT R21, desc[UR6][R2.64+0xc0] ;  /* 0x0000c00602157981 */ /* 0x000ee8000c1e9100 */
[----:B------:R0:W3:Y:S01]  /*03e0*/  LDG.E.U8.CONSTANT R24, desc[UR6][R2.64+0xe0] ;  /* 0x0000e00602187981 */ /* 0x0000e2000c1e9100 */
[----:B----4-:R-:W-:-:S02]  /*03f0*/  I2FP.F32.U32 R20, R20 ;  /* 0x0000001400147245 */ /* 0x010fc40000201000 */
[----:B-----5:R-:W-:Y:S02]  /*0400*/  I2FP.F32.U32 R18, R18 ;  /* 0x0000001200127245 */ /* 0x020fe40000201000 */
[----:B------:R-:W-:Y:S01]  /*0410*/  I2FP.F32.U32 R19, R19 ;  /* 0x0000001300137245 */ /* 0x000fe20000201000 */
[----:B------:R-:W-:Y:S01]  /*0420*/  FMUL R20, R20, 0.0039215688593685626984 ;  /* 0x3b80808114147820 */ /* 0x000fe20000400000 */
[----:B------:R-:W-:Y:S01]  /*0430*/  I2FP.F32.U32 R16, R16 ;  /* 0x0000001000107245 */ /* 0x000fe20000201000 */
[----:B------:R-:W-:Y:S01]  /*0440*/  FMUL R18, R18, 0.0039215688593685626984 ;  /* 0x3b80808112127820 */ /* 0x000fe20000400000 */
[----:B------:R-:W-:Y:S01]  /*0450*/  I2FP.F32.U32 R12, R12 ;  /* 0x0000000c000c7245 */ /* 0x000fe20000201000 */
[-C--:B------:R-:W-:Y:S01]  /*0460*/  FFMA R20, R20, R9.reuse, -448 ;  /* 0xc3e0000014147423 */ /* 0x080fe20000000009 */
[----:B------:R-:W-:Y:S01]  /*0470*/  I2FP.F32.U32 R14, R14 ;  /* 0x0000000e000e7245 */ /* 0x000fe20000201000 */
[-C--:B------:R-:W-:Y:S01]  /*0480*/  FFMA R18, R18, R9.reuse, -448 ;  /* 0xc3e0000012127423 */ /* 0x080fe20000000009 */
[----:B0-----:R-:W-:Y:S01]  /*0490*/  FMUL R2, R19, 0.0039215688593685626984 ;  /* 0x3b80808113027820 */ /* 0x001fe20000400000 */
[----:B------:R-:W-:Y:S01]  /*04a0*/  FMUL R16, R16, 0.0039215688593685626984 ;  /* 0x3b80808110107820 */ /* 0x000fe20000400000 */
[----:B------:R-:W-:Y:S01]  /*04b0*/  FMUL R20, R20, UR12 ;  /* 0x0000000c14147c20 */ /* 0x000fe20008400000 */
[----:B------:R-:W-:Y:S01]  /*04c0*/  FMUL R18, R18, UR13 ;  /* 0x0000000d12127c20 */ /* 0x000fe20008400000 */
[-C--:B------:R-:W-:Y:S01]  /*04d0*/  FFMA R2, R2, R9.reuse, -448 ;  /* 0xc3e0000002027423 */ /* 0x080fe20000000009 */
[----:B------:R-:W-:Y:S01]  /*04e0*/  FFMA R16, R16, R9, -448 ;  /* 0xc3e0000010107423 */ /* 0x000fe20000000009 */
[----:B------:R-:W-:Y:S01]  /*04f0*/  FMUL R12, R12, 0.0039215688593685626984 ;  /* 0x3b8080810c0c7820 */ /* 0x000fe20000400000 */
[----:B------:R-:W-:Y:S01]  /*0500*/  FMUL R14, R14, 0.0039215688593685626984 ;  /* 0x3b8080810e0e7820 */ /* 0x000fe20000400000 */
[----:B------:R-:W-:Y:S01]  /*0510*/  I2FP.F32.U32 R17, R17 ;  /* 0x0000001100117245 */ /* 0x000fe20000201000 */
[----:B------:R-:W-:Y:S01]  /*0520*/  FFMA R26, R20, R18, R26 ;  /* 0x00000012141a7223 */ /* 0x000fe2000000001a */
[----:B------:R-:W-:Y:S01]  /*0530*/  FMUL R3, R2, UR12 ;  /* 0x0000000c02037c20 */ /* 0x000fe20008400000 */
[----:B------:R-:W-:Y:S01]  /*0540*/  FMUL R16, R16, UR13 ;  /* 0x0000000d10107c20 */ /* 0x000fe20008400000 */
[-C--:B------:R-:W-:Y:S01]  /*0550*/  FFMA R12, R12, R9.reuse, -448 ;  /* 0xc3e000000c0c7423 */ /* 0x080fe20000000009 */
[-C--:B------:R-:W-:Y:S01]  /*0560*/  FFMA R14, R14, R9.reuse, -448 ;  /* 0xc3e000000e0e7423 */ /* 0x080fe20000000009 */
[----:B------:R-:W-:Y:S01]  /*0570*/  FMUL R2, R17, 0.0039215688593685626984 ;  /* 0x3b80808111027820 */ /* 0x000fe20000400000 */
[----:B------:R-:W-:Y:S01]  /*0580*/  FFMA R3, R3, R16, R26 ;  /* 0x0000001003037223 */ /* 0x000fe2000000001a */
[----:B------:R-:W-:Y:S01]  /*0590*/  FMUL R12, R12, UR12 ;  /* 0x0000000c0c0c7c20 */ /* 0x000fe20008400000 */
[----:B------:R-:W-:Y:S01]  /*05a0*/  FMUL R14, R14, UR13 ;  /* 0x0000000d0e0e7c20 */ /* 0x000fe20008400000 */
[----:B------:R-:W-:-:S03]  /*05b0*/  FFMA R2, R2, R9, -448 ;  /* 0xc3e0000002027423 */ /* 0x000fc60000000009 */
[----:B------:R-:W-:Y:S01]  /*05c0*/  FFMA R3, R12, R14, R3 ;  /* 0x0000000e0c037223 */ /* 0x000fe20000000003 */
[----:B------:R-:W-:Y:S01]  /*05d0*/  FMUL R2, R2, UR12 ;  /* 0x0000000c02027c20 */ /* 0x000fe20008400000 */
[----:B------:R-:W-:Y:S02]  /*05e0*/  I2FP.F32.U32 R25, R25 ;  /* 0x0000001900197245 */ /* 0x000fe40000201000 */
[----:B------:R-:W-:Y:S02]  /*05f0*/  IADD3 R13, PT, PT, R13, 0x8, RZ ;  /* 0x000000080d0d7810 */ /* 0x000fe40007ffe0ff */
[----:B------:R-:W-:Y:S01]  /*0600*/  I2FP.F32.U32 R29, R29 ;  /* 0x0000001d001d7245 */ /* 0x000fe20000201000 */
[----:B------:R-:W-:Y:S01]  /*0610*/  FMUL R14, R25, 0.0039215688593685626984 ;  /* 0x3b808081190e7820 */ /* 0x000fe20000400000 */
[----:B------:R-:W-:-:S03]  /*0620*/  ISETP.NE.AND P1, PT, R13, RZ, PT ;  /* 0x000000ff0d00720c */ /* 0x000fc60003f25270 */
[----:B------:R-:W-:-:S04]  /*0630*/  FFMA R14, R14, R9, -448 ;  /* 0xc3e000000e0e7423 */ /* 0x000fc80000000009 */
[----:B------:R-:W-:Y:S01]  /*0640*/  FMUL R14, R14, UR13 ;  /* 0x0000000d0e0e7c20 */ /* 0x000fe20008400000 */
[----:B------:R-:W-:Y:S02]  /*0650*/  IADD3 R11, PT, PT, R11, 0x100, RZ ;  /* 0x000001000b0b7810 */ /* 0x000fe40007ffe0ff */
[----:B------:R-:W-:Y:S02]  /*0660*/  IADD3 R27, PT, PT, R27, 0x100, RZ ;  /* 0x000001001b1b7810 */ /* 0x000fe40007ffe0ff */
[----:B------:R-:W-:Y:S02]  /*0670*/  IADD3 R10, PT, PT, R10, 0x100, RZ ;  /* 0x000001000a0a7810 */ /* 0x000fe40007ffe0ff */
[----:B--2---:R-:W-:-:S05]  /*0680*/  I2FP.F32.U32 R15, R15 ;  /* 0x0000000f000f7245 */ /* 0x004fca0000201000 */
[----:B------:R-:W-:Y:S01]  /*0690*/  FMUL R4, R15, 0.0039215688593685626984 ;  /* 0x3b8080810f047820 */ /* 0x000fe20000400000 */
[----:B---3--:R-:W-:-:S03]  /*06a0*/  I2FP.F32.U32 R23, R23 ;  /* 0x0000001700177245 */ /* 0x008fc60000201000 */
[----:B------:R-:W-:Y:S02]  /*06b0*/  FFMA R4, R4, R9, -448 ;  /* 0xc3e0000004047423 */ /* 0x000fe40000000009 */
[----:B------:R-:W-:Y:S01]  /*06c0*/  FMUL R12, R23, 0.0039215688593685626984 ;  /* 0x3b808081170c7820 */ /* 0x000fe20000400000 */
[----:B------:R-:W-:Y:S01]  /*06d0*/  I2FP.F32.U32 R22, R22 ;  /* 0x0000001600167245 */ /* 0x000fe20000201000 */
[----:B------:R-:W-:-:S04]  /*06e0*/  FMUL R4, R4, UR13 ;  /* 0x0000000d04047c20 */ /* 0x000fc80008400000 */
[----:B------:R-:W-:Y:S01]  /*06f0*/  FMUL R22, R22, 0.0039215688593685626984 ;  /* 0x3b80808116167820 */ /* 0x000fe20000400000 */
[----:B------:R-:W-:Y:S01]  /*0700*/  I2FP.F32.U32 R21, R21 ;  /* 0x0000001500157245 */ /* 0x000fe20000201000 */
[-C--:B------:R-:W-:Y:S02]  /*0710*/  FFMA R12, R12, R9.reuse, -448 ;  /* 0xc3e000000c0c7423 */ /* 0x080fe40000000009 */
[-C--:B------:R-:W-:Y:S01]  /*0720*/  FFMA R22, R22, R9.reuse, -448 ;  /* 0xc3e0000016167423 */ /* 0x080fe20000000009 */
[----:B------:R-:W-:Y:S01]  /*0730*/  FFMA R2, R2, R4, R3 ;  /* 0x0000000402027223 */ /* 0x000fe20000000003 */
[----:B------:R-:W-:Y:S01]  /*0740*/  I2FP.F32.U32 R24, R24 ;  /* 0x0000001800187245 */ /* 0x000fe20000201000 */
[----:B------:R-:W-:Y:S01]  /*0750*/  FMUL R12, R12, UR13 ;  /* 0x0000000d0c0c7c20 */ /* 0x000fe20008400000 */
[----:B------:R-:W-:Y:S01]  /*0760*/  FMUL R3, R22, UR12 ;  /* 0x0000000c16037c20 */ /* 0x000fe20008400000 */
[----:B------:R-:W-:Y:S02]  /*0770*/  FMUL R4, R21, 0.0039215688593685626984 ;  /* 0x3b80808115047820 */ /* 0x000fe40000400000 */
[----:B------:R-:W-:Y:S01]  /*0780*/  FMUL R24, R24, 0.0039215688593685626984 ;  /* 0x3b80808118187820 */ /* 0x000fe20000400000 */
[----:B------:R-:W-:Y:S01]  /*0790*/  FFMA R2, R3, R12, R2 ;  /* 0x0000000c03027223 */ /* 0x000fe20000000002 */
[-C--:B------:R-:W-:Y:S01]  /*07a0*/  FFMA R4, R4, R9.reuse, -448 ;  /* 0xc3e0000004047423 */ /* 0x080fe20000000009 */
[----:B------:R-:W-:Y:S01]  /*07b0*/  FMUL R12, R29, 0.0039215688593685626984 ;  /* 0x3b8080811d0c7820 */ /* 0x000fe20000400000 */
[----:B------:R-:W-:-:S02]  /*07c0*/  FFMA R24, R24, R9, -448 ;  /* 0xc3e0000018187423 */ /* 0x000fc40000000009 */
[----:B------:R-:W-:Y:S01]  /*07d0*/  FMUL R3, R4, UR12 ;  /* 0x0000000c04037c20 */ /* 0x000fe20008400000 */
[----:B------:R-:W-:Y:S01]  /*07e0*/  FFMA R12, R12, R9, -448 ;  /* 0xc3e000000c0c7423 */ /* 0x000fe20000000009 */
[----:B------:R-:W-:Y:S02]  /*07f0*/  FMUL R21, R24, UR12 ;  /* 0x0000000c18157c20 */ /* 0x000fe40008400000 */
[----:B------:R-:W-:Y:S01]  /*0800*/  FFMA R2, R3, R14, R2 ;  /* 0x0000000e03027223 */ /* 0x000fe20000000002 */
[----:B------:R-:W-:-:S04]  /*0810*/  FMUL R12, R12, UR13 ;  /* 0x0000000d0c0c7c20 */ /* 0x000fc80008400000 */
[----:B------:R-:W-:Y:S01]  /*0820*/  FFMA R21, R21, R12, R2 ;  /* 0x0000000c15157223 */ /* 0x000fe20000000002 */
[----:B------:R-:W-:Y:S06]  /*0830*/  @P1 BRA `(.L_x_4) ;  /* 0xfffffff800741947 */ /* 0x000fec000383ffff */
.L_x_3:
[----:B------:R-:W-:Y:S05]  /*0840*/  BSYNC.RECONVERGENT B1 ;  /* 0x0000000000017941 */ /* 0x000fea0003800200 */
.L_x_2:
[----:B------:R-:W-:Y:S05]  /*0850*/  @!P0 BRA `(.L_x_1) ;  /* 0x0000000400e48947 */ /* 0x000fea0003800000 */
[----:B------:R-:W-:Y:S01]  /*0860*/  ISETP.GE.U32.AND P1, PT, R28, 0x4, PT ;  /* 0x000000041c00780c */ /* 0x000fe20003f26070 */
[----:B------:R-:W-:Y:S01]  /*0870*/  BSSY.RECONVERGENT B1, `(.L_x_5) ;  /* 0x000003a000017945 */ /* 0x000fe20003800200 */
[----:B------:R-:W-:-:S11]  /*0880*/  LOP3.LUT P0, R8, R8, 0x3, RZ, 0xc0, !PT ;  /* 0x0000000308087812 */ /* 0x000fd6000780c0ff */
[----:B------:R-:W-:Y:S05]  /*0890*/  @!P1 BRA `(.L_x_6) ;  /* 0x0000000000dc9947 */ /* 0x000fea0003800000 */
[----:B------:R-:W0:Y:S01]  /*08a0*/  LDC R2, c[0x0][0x3a8] ;  /* 0x0000ea00ff027b82 */ /* 0x000e220000000800 */
[----:B------:R-:W1:Y:S01]  /*08b0*/  LDCU.128 UR16, c[0x0][0x380] ;  /* 0x00007000ff1077ac */ /* 0x000e620008000c00 */
[----:B------:R-:W2:Y:S01]  /*08c0*/  LDCU.64 UR14, c[0x0][0x390] ;  /* 0x00007200ff0e77ac */ /* 0x000ea20008000a00 */
[--C-:B0-----:R-:W-:Y:S02]  /*08d0*/  IMAD R4, R2, UR4, R11.reuse ;  /* 0x0000000402047c24 */ /* 0x101fe4000f8e020b */
[----:B------:R-:W-:-:S03]  /*08e0*/  IMAD R3, R0, R2, R11 ;  /* 0x0000000200037224 */ /* 0x000fc600078e020b */
[C---:B-1----:R-:W-:Y:S02]  /*08f0*/  IADD3 R12, P1, PT, R4.reuse, UR16, RZ ;  /* 0x00000010040c7c10 */ /* 0x042fe4000ff3e0ff */
[C---:B------:R-:W-:Y:S02]  /*0900*/  IADD3 R2, P2, PT, R3.reuse, UR18, RZ ;  /* 0x0000001203027c10 */ /* 0x040fe4000ff5e0ff */
[----:B------:R-:W-:Y:S02]  /*0910*/  LEA.HI.X.SX32 R13, R4, UR17, 0x1, P1 ;  /* 0x00000011040d7c11 */ /* 0x000fe400088f0eff */
[----:B------:R-:W-:-:S03]  /*0920*/  LEA.HI.X.SX32 R3, R3, UR19, 0x1, P2 ;  /* 0x0000001303037c11 */ /* 0x000fc600090f0eff */
[----:B------:R-:W3:Y:S04]  /*0930*/  LDG.E.U8.CONSTANT R14, desc[UR6][R12.64] ;  /* 0x000000060c0e7981 */ /* 0x000ee8000c1e9100 */
[----:B------:R-:W4:Y:S04]  /*0940*/  LDG.E.U8.CONSTANT R16, desc[UR6][R2.64] ;  /* 0x0000000602107981 */ /* 0x000f28000c1e9100 */
[----:B------:R-:W5:Y:S04]  /*0950*/  LDG.E.U8.CONSTANT R17, desc[UR6][R12.64+0x20] ;  /* 0x000020060c117981 */ /* 0x000f68000c1e9100 */
[----:B------:R-:W2:Y:S04]  /*0960*/  LDG.E.U8.CONSTANT R19, desc[UR6][R2.64+0x20] ;  /* 0x0000200602137981 */ /* 0x000ea8000c1e9100 */
[----:B------:R-:W2:Y:S04]  /*0970*/  LDG.E.U8.CONSTANT R4, desc[UR6][R12.64+0x40] ;  /* 0x000040060c047981 */ /* 0x000ea8000c1e9100 */
[----:B------:R-:W2:Y:S04]  /*0980*/  LDG.E.U8.CONSTANT R5, desc[UR6][R2.64+0x40] ;  /* 0x0000400602057981 */ /* 0x000ea8000c1e9100 */
[----:B------:R-:W2:Y:S04]  /*0990*/  LDG.E.U8.CONSTANT R9, desc[UR6][R12.64+0x60] ;  /* 0x000060060c097981 */ /* 0x000ea8000c1e9100 */
[----:B------:R0:W2:Y:S01]  /*09a0*/  LDG.E.U8.CONSTANT R10, desc[UR6][R2.64+0x60] ;  /* 0x00006006020a7981 */ /* 0x0000a2000c1e9100 */
[----:B------:R-:W-:-:S02]  /*09b0*/  IADD3 R11, PT, PT, R11, 0x80, RZ ;  /* 0x000000800b0b7810 */ /* 0x000fc40007ffe0ff */
[----:B---3--:R-:W-:Y:S02]  /*09c0*/  I2FP.F32.U32 R15, R14 ;  /* 0x0000000e000f7245 */ /* 0x008fe40000201000 */
[----:B------:R-:W-:Y:S02]  /*09d0*/  MOV R14, 0x44600000 ;  /* 0x44600000000e7802 */ /* 0x000fe40000000f00 */
[----:B----4-:R-:W-:Y:S01]  /*09e0*/  I2FP.F32.U32 R16, R16 ;  /* 0x0000001000107245 */ /* 0x010fe20000201000 */
[----:B------:R-:W-:Y:S01]  /*09f0*/  FMUL R15, R15, 0.0039215688593685626984 ;  /* 0x3b8080810f0f7820 */ /* 0x000fe20000400000 */
[----:B-----5:R-:W-:-:S03]  /*0a00*/  I2FP.F32.U32 R18, R17 ;  /* 0x0000001100127245 */ /* 0x020fc60000201000 */
[----:B------:R-:W-:Y:S01]  /*0a10*/  FMUL R17, R16, 0.0039215688593685626984 ;  /* 0x3b80808110117820 */ /* 0x000fe20000400000 */
[-C--:B------:R-:W-:Y:S01]  /*0a20*/  FFMA R15, R15, R14.reuse, -448 ;  /* 0xc3e000000f0f7423 */ /* 0x080fe2000000000e */
[----:B--2---:R-:W-:Y:S02]  /*0a30*/  I2FP.F32.U32 R19, R19 ;  /* 0x0000001300137245 */ /* 0x004fe40000201000 */
[----:B------:R-:W-:Y:S01]  /*0a40*/  FFMA R17, R17, R14, -448 ;  /* 0xc3e0000011117423 */ /* 0x000fe2000000000e */
[----:B0-----:R-:W-:Y:S01]  /*0a50*/  FMUL R3, R18, 0.0039215688593685626984 ;  /* 0x3b80808112037820 */ /* 0x001fe20000400000 */
[----:B------:R-:W-:Y:S01]  /*0a60*/  FMUL R2, R15, UR14 ;  /* 0x0000000e0f027c20 */ /* 0x000fe20008400000 */
[----:B------:R-:W-:Y:S01]  /*0a70*/  I2FP.F32.U32 R4, R4 ;  /* 0x0000000400047245 */ /* 0x000fe20000201000 */
[----:B------:R-:W-:Y:S01]  /*0a80*/  FMUL R19, R19, 0.0039215688593685626984 ;  /* 0x3b80808113137820 */ /* 0x000fe20000400000 */
[----:B------:R-:W-:Y:S01]  /*0a90*/  FMUL R17, R17, UR15 ;  /* 0x0000000f11117c20 */ /* 0x000fe20008400000 */
[-C--:B------:R-:W-:Y:S01]  /*0aa0*/  FFMA R3, R3, R14.reuse, -448 ;  /* 0xc3e0000003037423 */ /* 0x080fe2000000000e */
[----:B------:R-:W-:Y:S01]  /*0ab0*/  I2FP.F32.U32 R5, R5 ;  /* 0x0000000500057245 */ /* 0x000fe20000201000 */
[----:B------:R-:W-:Y:S01]  /*0ac0*/  FFMA R19, R19, R14, -448 ;  /* 0xc3e0000013137423 */ /* 0x000fe2000000000e */
[----:B------:R-:W-:Y:S01]  /*0ad0*/  FFMA R2, R2, R17, R21 ;  /* 0x0000001102027223 */ /* 0x000fe20000000015 */
[----:B------:R-:W-:Y:S01]  /*0ae0*/  FMUL R3, R3, UR14 ;  /* 0x0000000e03037c20 */ /* 0x000fe20008400000 */
[----:B------:R-:W-:Y:S01]  /*0af0*/  I2FP.F32.U32 R9, R9 ;  /* 0x0000000900097245 */ /* 0x000fe20000201000 */
[----:B------:R-:W-:Y:S01]  /*0b00*/  FMUL R19, R19, UR15 ;  /* 0x0000000f13137c20 */ /* 0x000fe20008400000 */
[----:B------:R-:W-:Y:S01]  /*0b10*/  FMUL R5, R5, 0.0039215688593685626984 ;  /* 0x3b80808105057820 */ /* 0x000fe20000400000 */
[----:B------:R-:W-:-:S02]  /*0b20*/  I2FP.F32.U32 R10, R10 ;  /* 0x0000000a000a7245 */ /* 0x000fc40000201000 */
[----:B------:R-:W-:Y:S01]  /*0b30*/  FFMA R2, R3, R19, R2 ;  /* 0x0000001303027223 */ /* 0x000fe20000000002 */
[----:B------:R-:W-:Y:S01]  /*0b40*/  FMUL R3, R4, 0.0039215688593685626984 ;  /* 0x3b80808104037820 */ /* 0x000fe20000400000 */
[----:B------:R-:W-:Y:S01]  /*0b50*/  FMUL R9, R9, 0.0039215688593685626984 ;  /* 0x3b80808109097820 */ /* 0x000fe20000400000 */
[-C--:B------:R-:W-:Y:S01]  /*0b60*/  FFMA R5, R5, R14.reuse, -448 ;  /* 0xc3e0000005057423 */ /* 0x080fe2000000000e */
[----:B------:R-:W-:Y:S01]  /*0b70*/  FMUL R13, R10, 0.0039215688593685626984 ;  /* 0x3b8080810a0d7820 */ /* 0x000fe20000400000 */
[-C--:B------:R-:W-:Y:S01]  /*0b80*/  FFMA R3, R3, R14.reuse, -448 ;  /* 0xc3e0000003037423 */ /* 0x080fe2000000000e */
[-C--:B------:R-:W-:Y:S01]  /*0b90*/  FFMA R9, R9, R14.reuse, -448 ;  /* 0xc3e0000009097423 */ /* 0x080fe2000000000e */
[----:B------:R-:W-:Y:S01]  /*0ba0*/  FMUL R5, R5, UR15 ;  /* 0x0000000f05057c20 */ /* 0x000fe20008400000 */
[----:B------:R-:W-:Y:S01]  /*0bb0*/  FFMA R13, R13, R14, -448 ;  /* 0xc3e000000d0d7423 */ /* 0x000fe2000000000e */
[----:B------:R-:W-:Y:S01]  /*0bc0*/  FMUL R3, R3, UR14 ;  /* 0x0000000e03037c20 */ /* 0x000fe20008400000 */
[----:B------:R-:W-:-:S02]  /*0bd0*/  FMUL R9, R9, UR14 ;  /* 0x0000000e09097c20 */ /* 0x000fc40008400000 */
[----:B------:R-:W-:Y:S01]  /*0be0*/  FMUL R13, R13, UR15 ;  /* 0x0000000f0d0d7c20 */ /* 0x000fe20008400000 */
[----:B------:R-:W-:-:S04]  /*0bf0*/  FFMA R2, R3, R5, R2 ;  /* 0x0000000503027223 */ /* 0x000fc80000000002 */
[----:B------:R-:W-:-:S07]  /*0c00*/  FFMA R21, R9, R13, R2 ;  /* 0x0000000d09157223 */ /* 0x000fce0000000002 */
.L_x_6:
[----:B------:R-:W-:Y:S05]  /*0c10*/  BSYNC.RECONVERGENT B1 ;  /* 0x0000000000017941 */ /* 0x000fea0003800200 */
.L_x_5:
[----:B------:R-:W-:Y:S05]  /*0c20*/  @!P0 BRA `(.L_x_1) ;  /* 0x0000000000f08947 */ /* 0x000fea0003800000 */
[----:B------:R-:W-:Y:S01]  /*0c30*/  ISETP.NE.AND P1, PT, R8, 0x1, PT ;  /* 0x000000010800780c */ /* 0x000fe20003f25270 */
[----:B------:R-:W-:Y:S01]  /*0c40*/  BSSY.RECONVERGENT B1, `(.L_x_7) ;  /* 0x0000024000017945 */ /* 0x000fe20003800200 */
[----:B------:R-:W-:-:S11]  /*0c50*/  LOP3.LUT P0, RZ, R6, 0x20, RZ, 0xc0, !PT ;  /* 0x0000002006ff7812 */ /* 0x000fd6000780c0ff */
[----:B------:R-:W-:Y:S05]  /*0c60*/  @!P1 BRA `(.L_x_8) ;  /* 0x0000000000849947 */ /* 0x000fea0003800000 */
[----:B------:R-:W0:Y:S01]  /*0c70*/  LDC R2, c[0x0][0x3a8] ;  /* 0x0000ea00ff027b82 */ /* 0x000e220000000800 */
[----:B------:R-:W1:Y:S01]  /*0c80*/  LDCU.128 UR16, c[0x0][0x380] ;  /* 0x00007000ff1077ac */ /* 0x000e620008000c00 */
[----:B------:R-:W2:Y:S01]  /*0c90*/  LDCU.64 UR14, c[0x0][0x390] ;  /* 0x00007200ff0e77ac */ /* 0x000ea20008000a00 */
[--C-:B0-----:R-:W-:Y:S02]  /*0ca0*/  IMAD R3, R2, UR4, R11.reuse ;  /* 0x0000000402037c24 */ /* 0x101fe4000f8e020b */
[----:B------:R-:W-:-:S03]  /*0cb0*/  IMAD R5, R0, R2, R11 ;  /* 0x0000000200057224 */ /* 0x000fc600078e020b */
[----:B-1----:R-:W-:Y:S02]  /*0cc0*/  IADD3 R2, P1, PT, R3, UR16, RZ ;  /* 0x0000001003027c10 */ /* 0x002fe4000ff3e0ff */
[----:B------:R-:W-:Y:S02]  /*0cd0*/  IADD3 R4, P2, PT, R5, UR18, RZ ;  /* 0x0000001205047c10 */ /* 0x000fe4000ff5e0ff */
[----:B------:R-:W-:Y:S02]  /*0ce0*/  LEA.HI.X.SX32 R3, R3, UR17, 0x1, P1 ;  /* 0x0000001103037c11 */ /* 0x000fe400088f0eff */
[----:B------:R-:W-:-:S03]  /*0cf0*/  LEA.HI.X.SX32 R5, R5, UR19, 0x1, P2 ;  /* 0x0000001305057c11 */ /* 0x000fc600090f0eff */
[----:B------:R-:W3:Y:S04]  /*0d00*/  LDG.E.U8.CONSTANT R9, desc[UR6][R2.64+0x20] ;  /* 0x0000200602097981 */ /* 0x000ee8000c1e9100 */
[----:B------:R-:W4:Y:S04]  /*0d10*/  LDG.E.U8.CONSTANT R6, desc[UR6][R2.64] ;  /* 0x0000000602067981 */ /* 0x000f28000c1e9100 */
[----:B------:R-:W5:Y:S04]  /*0d20*/  LDG.E.U8.CONSTANT R8, desc[UR6][R4.64] ;  /* 0x0000000604087981 */ /* 0x000f68000c1e9100 */
[----:B------:R-:W2:Y:S01]  /*0d30*/  LDG.E.U8.CONSTANT R12, desc[UR6][R4.64+0x20] ;  /* 0x00002006040c7981 */ /* 0x000ea2000c1e9100 */
[----:B------:R-:W-:-:S02]  /*0d40*/  IADD3 R11, PT, PT, R11, 0x40, RZ ;  /* 0x000000400b0b7810 */ /* 0x000fc40007ffe0ff */
[----:B---3--:R-:W-:Y:S01]  /*0d50*/  I2FP.F32.U32 R10, R9 ;  /* 0x00000009000a7245 */ /* 0x008fe20000201000 */
[----:B------:R-:W-:Y:S01]  /*0d60*/  HFMA2 R9, -RZ, RZ, 4.375, 0 ;  /* 0x44600000ff097431 */ /* 0x000fe200000001ff */
[----:B----4-:R-:W-:Y:S02]  /*0d70*/  I2FP.F32.U32 R6, R6 ;  /* 0x0000000600067245 */ /* 0x010fe40000201000 */
[----:B-----5:R-:W-:-:S03]  /*0d80*/  I2FP.F32.U32 R8, R8 ;  /* 0x0000000800087245 */ /* 0x020fc60000201000 */
[----:B------:R-:W-:Y:S01]  /*0d90*/  FMUL R6, R6, 0.0039215688593685626984 ;  /* 0x3b80808106067820 */ /* 0x000fe20000400000 */
[----:B--2---:R-:W-:Y:S01]  /*0da0*/  I2FP.F32.U32 R12, R12 ;  /* 0x0000000c000c7245 */ /* 0x004fe20000201000 */
[----:B------:R-:W-:Y:S01]  /*0db0*/  FMUL R8, R8, 0.0039215688593685626984 ;  /* 0x3b80808108087820 */ /* 0x000fe20000400000 */
[----:B------:R-:W-:Y:S01]  /*0dc0*/  FMUL R10, R10, 0.0039215688593685626984 ;  /* 0x3b8080810a0a7820 */ /* 0x000fe20000400000 */
[-C--:B------:R-:W-:Y:S02]  /*0dd0*/  FFMA R6, R6, R9.reuse, -448 ;  /* 0xc3e0000006067423 */ /* 0x080fe40000000009 */
        /* <DEDUP_REMOVED lines=10> */
.L_x_8:
[----:B------:R-:W-:Y:S05]  /*0e80*/  BSYNC.RECONVERGENT B1 ;  /* 0x0000000000017941 */ /* 0x000fea0003800200 */
.L_x_7:
[----:B------:R-:W-:Y:S05]  /*0e90*/  @P0 BRA `(.L_x_1) ;  /* 0x0000000000540947 */ /* 0x000fea0003800000 */
        /* <DEDUP_REMOVED lines=10> */
[----:B------:R-:W4:Y:S01]  /*0f40*/  LDG.E.U8.CONSTANT R4, desc[UR6][R4.64] ;  /* 0x0000000604047981 */ /* 0x000f22000c1e9100 */
[----:B------:R-:W-:Y:S02]  /*0f50*/  MOV R9, 0x44600000 ;  /* 0x4460000000097802 */ /* 0x000fe40000000f00 */
[----:B---3--:R-:W-:Y:S02]  /*0f60*/  I2FP.F32.U32 R6, R2 ;  /* 0x0000000200067245 */ /* 0x008fe40000201000 */
[----:B----4-:R-:W-:-:S03]  /*0f70*/  I2FP.F32.U32 R8, R4 ;  /* 0x0000000400087245 */ /* 0x010fc60000201000 */
[----:B------:R-:W-:Y:S02]  /*0f80*/  FMUL R6, R6, 0.0039215688593685626984 ;  /* 0x3b80808106067820 */ /* 0x000fe40000400000 */
[----:B------:R-:W-:Y:S02]  /*0f90*/  FMUL R8, R8, 0.0039215688593685626984 ;  /* 0x3b80808108087820 */ /* 0x000fe40000400000 */
[-C--:B------:R-:W-:Y:S02]  /*0fa0*/  FFMA R6, R6, R9.reuse, -448 ;  /* 0xc3e0000006067423 */ /* 0x080fe40000000009 */
[----:B------:R-:W-:Y:S02]  /*0fb0*/  FFMA R8, R8, R9, -448 ;  /* 0xc3e0000008087423 */ /* 0x000fe40000000009 */
[----:B--2---:R-:W-:Y:S02]  /*0fc0*/  FMUL R6, R6, UR14 ;  /* 0x0000000e06067c20 */ /* 0x004fe40008400000 */
[----:B------:R-:W-:-:S04]  /*0fd0*/  FMUL R8, R8, UR15 ;  /* 0x0000000f08087c20 */ /* 0x000fc80008400000 */
[----:B------:R-:W-:-:S07]  /*0fe0*/  FFMA R21, R6, R8, R21 ;  /* 0x0000000806157223 */ /* 0x000fce0000000015 */
.L_x_1:
[----:B------:R-:W-:Y:S05]  /*0ff0*/  BSYNC.RECONVERGENT B0 ;  /* 0x0000000000007941 */ /* 0x000fea0003800200 */
.L_x_0:
[----:B------:R-:W0:Y:S01]  /*1000*/  SHFL.DOWN PT, R2, R21, 0x10, 0x1f ;  /* 0x0a001f0015027f89 */ /* 0x000e2200000e0000 */
[----:B------:R-:W-:Y:S01]  /*1010*/  ISETP.NE.AND P0, PT, R7, RZ, PT ;  /* 0x000000ff0700720c */ /* 0x000fe20003f05270 */
[----:B0-----:R-:W-:-:S05]  /*1020*/  FADD R2, R2, R21 ;  /* 0x0000001502027221 */ /* 0x001fca0000000000 */
[----:B------:R-:W0:Y:S02]  /*1030*/  SHFL.DOWN PT, R3, R2, 0x8, 0x1f ;  /* 0x09001f0002037f89 */ /* 0x000e2400000e0000 */
[----:B0-----:R-:W-:-:S05]  /*1040*/  FADD R3, R2, R3 ;  /* 0x0000000302037221 */ /* 0x001fca0000000000 */
[----:B------:R-:W0:Y:S02]  /*1050*/  SHFL.DOWN PT, R4, R3, 0x4, 0x1f ;  /* 0x08801f0003047f89 */ /* 0x000e2400000e0000 */
[----:B0-----:R-:W-:-:S05]  /*1060*/  FADD R4, R3, R4 ;  /* 0x0000000403047221 */ /* 0x001fca0000000000 */
[----:B------:R-:W0:Y:S02]  /*1070*/  SHFL.DOWN PT, R5, R4, 0x2, 0x1f ;  /* 0x08401f0004057f89 */ /* 0x000e2400000e0000 */
[----:B0-----:R-:W-:-:S05]  /*1080*/  FADD R5, R4, R5 ;  /* 0x0000000504057221 */ /* 0x001fca0000000000 */
[----:B------:R0:W1:Y:S01]  /*1090*/  SHFL.DOWN PT, R6, R5, 0x1, 0x1f ;  /* 0x08201f0005067f89 */ /* 0x00006200000e0000 */
[----:B------:R-:W-:Y:S05]  /*10a0*/  @P0 EXIT ;  /* 0x000000000000094d */ /* 0x000fea0003800000 */
[----:B------:R-:W0:Y:S01]  /*10b0*/  LDC R7, c[0x0][0x3a4] ;  /* 0x0000e900ff077b82 */ /* 0x000e220000000800 */
[----:B------:R-:W2:Y:S01]  /*10c0*/  LDCU UR5, c[0x0][0x3ac] ;  /* 0x00007580ff0577ac */ /* 0x000ea20008000800 */
[----:B-1----:R-:W-:-:S06]  /*10d0*/  FADD R4, R5, R6 ;  /* 0x0000000605047221 */ /* 0x002fcc0000000000 */
[----:B------:R-:W1:Y:S01]  /*10e0*/  LDC.64 R2, c[0x0][0x398] ;  /* 0x0000e600ff027b82 */ /* 0x000e620000000a00 */
[----:B--2---:R-:W-:Y:S01]  /*10f0*/  FMUL R4, R4, UR5 ;  /* 0x0000000504047c20 */ /* 0x004fe20008400000 */
[----:B0-----:R-:W-:-:S04]  /*1100*/  IMAD R5, R7, UR4, R0 ;  /* 0x0000000407057c24 */ /* 0x001fc8000f8e0200 */
[----:B------:R-:W-:Y:S01]  /*1110*/  F2FP.F16.F32.PACK_AB R4, RZ, R4 ;  /* 0x00000004ff04723e */ /* 0x000fe200000000ff */
[----:B-1----:R-:W-:-:S05]  /*1120*/  IMAD.WIDE.U32 R2, R5, 0x2, R2 ;  /* 0x0000000205027825 */ /* 0x002fca00078e0002 */
[----:B------:R-:W-:Y:S01]  /*1130*/  STG.E.U16 desc[UR6][R2.64], R4 ;  /* 0x0000000402007986 */ /* 0x000fe2000c101506 */
[----:B------:R-:W-:Y:S05]  /*1140*/  EXIT ;  /* 0x000000000000794d */ /* 0x000fea0003800000 */
.L_x_9:
[----:B------:R-:W-:-:S00]  /*1150*/  BRA `(.L_x_9) ;  /* 0xfffffffc00fc7947 */ /* 0x000fc0000383ffff */
[----:B------:R-:W-:-:S00]  /*1160*/  NOP ;  /* 0x0000000000007918 */ /* 0x000fc00000000000 */
        /* <DEDUP_REMOVED lines=9> */
.L_x_10:


//--------------------- .nv.shared.reserved.0     --------------------------
	.section	.nv.shared.reserved.0,"aw",@nobits
	.weak		__nv_reservedSMEM_offset_0_alias
	.size		__nv_reservedSMEM_offset_0_alias, 0, 64
	.other		__nv_reservedSMEM_offset_0_alias,@"STO_CUDA_RESERVED_SHARED STV_DEFAULT"
__nv_reservedSMEM_offset_0_alias:
	.zero		0
	.zero		64


//--------------------- .nv.constant0._Z21test_qkt_kernel_fixedPKhS0_ffP6__halfiiif --------------------------
	.section	.nv.constant0._Z21test_qkt_kernel_fixedPKhS0_ffP6__halfiiif,"a",@progbits
	.sectionflags	@""
	.align	4
.nv.constant0._Z21test_qkt_kernel_fixedPKhS0_ffP6__halfiiif:
	.zero		944


//--------------------- SYMBOLS --------------------------

	.type		.nv.reservedSmem.offset0,@object
	.size		.nv.reservedSmem.offset0,0x4
